//
// Generated by NVIDIA NVVM Compiler
//
// Compiler Build ID: CL-36424714
// Cuda compilation tools, release 13.0, V13.0.88
// Based on NVVM 20.0.0
//

.version 9.0
.target sm_100
.address_size 64

	// .globl	_Z9stencil1dPiS_
// _ZZ9stencil1dPiS_E4temp has been demoted

.visible .entry _Z9stencil1dPiS_(
	.param .u64 .ptr .align 1 _Z9stencil1dPiS__param_0,
	.param .u64 .ptr .align 1 _Z9stencil1dPiS__param_1
)
{
	.reg .pred 	%p<2>;
	.reg .b32 	%r<20>;
	.reg .b64 	%rd<9>;
	// demoted variable
	.shared .align 4 .b8 _ZZ9stencil1dPiS_E4temp[528];
	ld.param.u64 	%rd3, [_Z9stencil1dPiS__param_0];
	ld.param.u64 	%rd2, [_Z9stencil1dPiS__param_1];
	cvta.to.global.u64 	%rd4, %rd3;
	mov.u32 	%r3, %tid.x;
	mov.u32 	%r4, %ctaid.x;
	mov.u32 	%r5, %ntid.x;
	mad.lo.s32 	%r1, %r4, %r5, %r3;
	mul.wide.s32 	%rd5, %r1, 4;
	add.s64 	%rd1, %rd4, %rd5;
	ld.global.u32 	%r6, [%rd1];
	shl.b32 	%r7, %r3, 2;
	mov.u32 	%r8, _ZZ9stencil1dPiS_E4temp;
	add.s32 	%r2, %r8, %r7;
	st.shared.u32 	[%r2+8], %r6;
	setp.gt.u32 	%p1, %r3, 1;
	@%p1 bra 	$L__BB0_2;
	ld.global.u32 	%r9, [%rd1+-8];
	st.shared.u32 	[%r2], %r9;
	ld.global.u32 	%r10, [%rd1+512];
	st.shared.u32 	[%r2+520], %r10;
$L__BB0_2:
	bar.sync 	0;
	ld.shared.u32 	%r11, [%r2];
	ld.shared.u32 	%r12, [%r2+4];
	add.s32 	%r13, %r12, %r11;
	ld.shared.u32 	%r14, [%r2+8];
	add.s32 	%r15, %r14, %r13;
	ld.shared.u32 	%r16, [%r2+12];
	add.s32 	%r17, %r16, %r15;
	ld.shared.u32 	%r18, [%r2+16];
	add.s32 	%r19, %r18, %r17;
	cvta.to.global.u64 	%rd6, %rd2;
	add.s64 	%rd8, %rd6, %rd5;
	st.global.u32 	[%rd8], %r19;
	ret;

}


// ===== COMPILED SASS (sm_100) =====

	.target	sm_100

	.elftype	@"ET_EXEC"


//--------------------- .note.nv.tkinfo           --------------------------
	.section	.note.nv.tkinfo,"",@"SHT_NOTE"
	.sectionflags	@"SHF_NOTE_NV_TKINFO"
	.tkinfo
        /*0018*/ 	.word	0x00000002
        /*0030*/ 	.string	""
        /*0030*/ 	.string	"ptxas"
        /*0030*/ 	.string	"Cuda compilation tools, release 13.0, V13.0.88"
        /*0030*/ 	.string	"Build cuda_13.0.r13.0/compiler.36424714_0"
        /*0030*/ 	.string	"-arch sm_100 -m 64 "



//--------------------- .note.nv.cuinfo           --------------------------
	.section	.note.nv.cuinfo,"",@"SHT_NOTE"
	.sectionflags	@"SHF_NOTE_NV_CUINFO"
        /*0018*/ 	.short	0x0002
        /*001a*/ 	.short	0x0064
        /*001c*/ 	.short	0x0082
	.zero		2


//--------------------- .nv.info                  --------------------------
	.section	.nv.info,"",@"SHT_CUDA_INFO"
	.align	4


	//----- nvinfo : EIATTR_REGCOUNT
	.align		4
        /*0000*/ 	.byte	0x04, 0x2f
        /*0002*/ 	.short	(.L_1 - .L_0)
	.align		4
.L_0:
        /*0004*/ 	.word	index@(_Z9stencil1dPiS_)
        /*0008*/ 	.word	0x0000000f


	//----- nvinfo : EIATTR_FRAME_SIZE
	.align		4
.L_1:
        /*000c*/ 	.byte	0x04, 0x11
        /*000e*/ 	.short	(.L_3 - .L_2)
	.align		4
.L_2:
        /*0010*/ 	.word	index@(_Z9stencil1dPiS_)
        /*0014*/ 	.word	0x00000000


	//----- nvinfo : EIATTR_MIN_STACK_SIZE
	.align		4
.L_3:
        /*0018*/ 	.byte	0x04, 0x12
        /*001a*/ 	.short	(.L_5 - .L_4)
	.align		4
.L_4:
        /*001c*/ 	.word	index@(_Z9stencil1dPiS_)
        /*0020*/ 	.word	0x00000000
.L_5:


//--------------------- .nv.compat                --------------------------
	.section	.nv.compat,"",@"SHT_CUDA_COMPAT_INFO"
	.align	4
        /*0000*/ 	.byte	0x02, 0x09, 0x00, 0x00, 0x02, 0x02, 0x01, 0x00, 0x02, 0x05, 0x05, 0x00, 0x03, 0x07, 0x01, 0x01
        /*0010*/ 	.byte	0x02, 0x03, 0x00, 0x00, 0x02, 0x06, 0x01, 0x00, 0x04, 0x0b, 0x08, 0x00, 0x09, 0x00, 0x00, 0x00
        /*0020*/ 	.byte	0x00, 0x00, 0x00, 0x00


//--------------------- .nv.info._Z9stencil1dPiS_ --------------------------
	.section	.nv.info._Z9stencil1dPiS_,"",@"SHT_CUDA_INFO"
	.sectionflags	@""
	.align	4


	//----- nvinfo : EIATTR_CUDA_API_VERSION
	.align		4
        /*0000*/ 	.byte	0x04, 0x37
        /*0002*/ 	.short	(.L_7 - .L_6)
.L_6:
        /*0004*/ 	.word	0x00000082


	//----- nvinfo : EIATTR_KPARAM_INFO
	.align		4
.L_7:
        /*0008*/ 	.byte	0x04, 0x17
        /*000a*/ 	.short	(.L_9 - .L_8)
.L_8:
        /*000c*/ 	.word	0x00000000
        /*0010*/ 	.short	0x0001
        /*0012*/ 	.short	0x0008
        /*0014*/ 	.byte	0x00, 0xf5, 0x21, 0x00


	//----- nvinfo : EIATTR_KPARAM_INFO
	.align		4
.L_9:
        /*0018*/ 	.byte	0x04, 0x17
        /*001a*/ 	.short	(.L_11 - .L_10)
.L_10:
        /*001c*/ 	.word	0x00000000
        /*0020*/ 	.short	0x0000
        /*0022*/ 	.short	0x0000
        /*0024*/ 	.byte	0x00, 0xf5, 0x21, 0x00


	//----- nvinfo : EIATTR_SPARSE_MMA_MASK
	.align		4
.L_11:
        /*0028*/ 	.byte	0x03, 0x50
        /*002a*/ 	.short	0x0000


	//----- nvinfo : EIATTR_MAXREG_COUNT
	.align		4
        /*002c*/ 	.byte	0x03, 0x1b
        /*002e*/ 	.short	0x00ff


	//----- nvinfo : EIATTR_NUM_BARRIERS
	.align		4
        /*0030*/ 	.byte	0x02, 0x4c
        /*0032*/ 	.byte	0x01
	.zero		1


	//----- nvinfo : EIATTR_MERCURY_ISA_VERSION
	.align		4
        /*0034*/ 	.byte	0x03, 0x5f
        /*0036*/ 	.short	0x0101


	//----- nvinfo : EIATTR_VRC_CTA_INIT_COUNT
	.align		4
        /*0038*/ 	.byte	0x02, 0x4a
	.zero		1
	.zero		1


	//----- nvinfo : EIATTR_EXIT_INSTR_OFFSETS
	.align		4
        /*003c*/ 	.byte	0x04, 0x1c
        /*003e*/ 	.short	(.L_13 - .L_12)


	//   ....[0]....
.L_12:
        /*0040*/ 	.word	0x000001e0


	//----- nvinfo : EIATTR_CBANK_PARAM_SIZE
	.align		4
.L_13:
        /*0044*/ 	.byte	0x03, 0x19
        /*0046*/ 	.short	0x0010


	//----- nvinfo : EIATTR_PARAM_CBANK
	.align		4
        /*0048*/ 	.byte	0x04, 0x0a
        /*004a*/ 	.short	(.L_15 - .L_14)
	.align		4
.L_14:
        /*004c*/ 	.word	index@(.nv.constant0._Z9stencil1dPiS_)
        /*0050*/ 	.short	0x0380
        /*0052*/ 	.short	0x0010


	//----- nvinfo : EIATTR_SW_WAR
	.align		4
.L_15:
        /*0054*/ 	.byte	0x04, 0x36
        /*0056*/ 	.short	(.L_17 - .L_16)
.L_16:
        /*0058*/ 	.word	0x00000008
.L_17:


//--------------------- .nv.callgraph             --------------------------
	.section	.nv.callgraph,"",@"SHT_CUDA_CALLGRAPH"
	.align	4
	.sectionentsize	8
	.align		4
        /*0000*/ 	.word	0x00000000
	.align		4
        /*0004*/ 	.word	0xffffffff
	.align		4
        /*0008*/ 	.word	0x00000000
	.align		4
        /*000c*/ 	.word	0xfffffffe
	.align		4
        /*0010*/ 	.word	0x00000000
	.align		4
        /*0014*/ 	.word	0xfffffffd
	.align		4
        /*0018*/ 	.word	0x00000000
	.align		4
        /*001c*/ 	.word	0xfffffffc


//--------------------- .text._Z9stencil1dPiS_    --------------------------
	.section	.text._Z9stencil1dPiS_,"ax",@progbits
	.align	128
        .global         _Z9stencil1dPiS_
        .type           _Z9stencil1dPiS_,@function
        .size           _Z9stencil1dPiS_,(.L_x_1 - _Z9stencil1dPiS_)
        .other          _Z9stencil1dPiS_,@"STO_CUDA_ENTRY STV_DEFAULT"
_Z9stencil1dPiS_:
.text._Z9stencil1dPiS_:
[----:B------:R-:W-:Y:S01]  /*0000*/  LDC R1, c[0x0][0x37c] ;  /* 0x0000df00ff017b82 */ /* 0x000fe20000000800 */
[----:B------:R-:W0:Y:S07]  /*0010*/  S2R R7, SR_TID.X ;  /* 0x0000000000077919 */ /* 0x000e2e0000002100 */
[----:B------:R-:W1:Y:S01]  /*0020*/  S2UR UR4, SR_CTAID.X ;  /* 0x00000000000479c3 */ /* 0x000e620000002500 */
[----:B------:R-:W2:Y:S07]  /*0030*/  LDCU.64 UR6, c[0x0][0x358] ;  /* 0x00006b00ff0677ac */ /* 0x000eae0008000a00 */
[----:B------:R-:W1:Y:S08]  /*0040*/  LDC R0, c[0x0][0x360] ;  /* 0x0000d800ff007b82 */ /* 0x000e700000000800 */
[----:B------:R-:W3:Y:S01]  /*0050*/  LDC.64 R2, c[0x0][0x380] ;  /* 0x0000e000ff027b82 */ /* 0x000ee20000000a00 */
[----:B0-----:R-:W-:Y:S01]  /*0060*/  ISETP.GT.U32.AND P0, PT, R7, 0x1, PT ;  /* 0x000000010700780c */ /* 0x001fe20003f04070 */
[----:B-1----:R-:W-:-:S04]  /*0070*/  IMAD R5, R0, UR4, R7 ;  /* 0x0000000400057c24 */ /* 0x002fc8000f8e0207 */
[----:B---3--:R-:W-:-:S05]  /*0080*/  IMAD.WIDE R2, R5, 0x4, R2 ;  /* 0x0000000405027825 */ /* 0x008fca00078e0202 */
[----:B--2---:R-:W2:Y:S04]  /*0090*/  LDG.E R0, desc[UR6][R2.64] ;  /* 0x0000000602007981 */ /* 0x004ea8000c1e1900 */
[----:B------:R-:W3:Y:S04]  /*00a0*/  @!P0 LDG.E R4, desc[UR6][R2.64+-0x8] ;  /* 0xfffff80602048981 */ /* 0x000ee8000c1e1900 */
[----:B------:R0:W4:Y:S01]  /*00b0*/  @!P0 LDG.E R6, desc[UR6][R2.64+0x200] ;  /* 0x0002000602068981 */ /* 0x000122000c1e1900 */
[----:B------:R-:W1:Y:S01]  /*00c0*/  S2UR UR5, SR_CgaCtaId ;  /* 0x00000000000579c3 */ /* 0x000e620000008800 */
[----:B------:R-:W-:-:S07]  /*00d0*/  UMOV UR4, 0x400 ;  /* 0x0000040000047882 */ /* 0x000fce0000000000 */
[----:B0-----:R-:W0:Y:S01]  /*00e0*/  LDC.64 R2, c[0x0][0x388] ;  /* 0x0000e200ff027b82 */ /* 0x001e220000000a00 */
[----:B-1----:R-:W-:-:S06]  /*00f0*/  ULEA UR4, UR5, UR4, 0x18 ;  /* 0x0000000405047291 */ /* 0x002fcc000f8ec0ff */
[----:B------:R-:W-:Y:S01]  /*0100*/  LEA R7, R7, UR4, 0x2 ;  /* 0x0000000407077c11 */ /* 0x000fe2000f8e10ff */
[----:B0-----:R-:W-:-:S04]  /*0110*/  IMAD.WIDE R2, R5, 0x4, R2 ;  /* 0x0000000405027825 */ /* 0x001fc800078e0202 */
[----:B--2---:R-:W-:Y:S04]  /*0120*/  STS [R7+0x8], R0 ;  /* 0x0000080007007388 */ /* 0x004fe80000000800 */
[----:B---3--:R-:W-:Y:S04]  /*0130*/  @!P0 STS [R7], R4 ;  /* 0x0000000407008388 */ /* 0x008fe80000000800 */
[----:B----4-:R-:W-:Y:S01]  /*0140*/  @!P0 STS [R7+0x208], R6 ;  /* 0x0002080607008388 */ /* 0x010fe20000000800 */
[----:B------:R-:W-:Y:S06]  /*0150*/  BAR.SYNC.DEFER_BLOCKING 0x0 ;  /* 0x0000000000007b1d */ /* 0x000fec0000010000 */
[----:B------:R-:W-:Y:S04]  /*0160*/  LDS R8, [R7] ;  /* 0x0000000007087984 */ /* 0x000fe80000000800 */
[----:B------:R-:W-:Y:S04]  /*0170*/  LDS R9, [R7+0x4] ;  /* 0x0000040007097984 */ /* 0x000fe80000000800 */
[----:B------:R-:W0:Y:S04]  /*0180*/  LDS R10, [R7+0x8] ;  /* 0x00000800070a7984 */ /* 0x000e280000000800 */
[----:B------:R-:W-:Y:S04]  /*0190*/  LDS R11, [R7+0xc] ;  /* 0x00000c00070b7984 */ /* 0x000fe80000000800 */
[----:B------:R-:W1:Y:S01]  /*01a0*/  LDS R12, [R7+0x10] ;  /* 0x00001000070c7984 */ /* 0x000e620000000800 */
[----:B0-----:R-:W-:-:S04]  /*01b0*/  IADD3 R8, PT, PT, R10, R9, R8 ;  /* 0x000000090a087210 */ /* 0x001fc80007ffe008 */
[----:B-1----:R-:W-:-:S05]  /*01c0*/  IADD3 R11, PT, PT, R12, R11, R8 ;  /* 0x0000000b0c0b7210 */ /* 0x002fca0007ffe008 */
[----:B------:R-:W-:Y:S01]  /*01d0*/  STG.E desc[UR6][R2.64], R11 ;  /* 0x0000000b02007986 */ /* 0x000fe2000c101906 */
[----:B------:R-:W-:Y:S05]  /*01e0*/  EXIT ;  /* 0x000000000000794d */ /* 0x000fea0003800000 */
.L_x_0:
[----:B------:R-:W-:-:S00]  /*01f0*/  BRA `(.L_x_0) ;  /* 0xfffffffc00fc7947 */ /* 0x000fc0000383ffff */
[----:B------:R-:W-:-:S00]  /*0200*/  NOP ;  /* 0x0000000000007918 */ /* 0x000fc00000000000 */
[----:B------:R-:W-:-:S00]  /*0210*/  NOP ;  /* 0x0000000000007918 */ /* 0x000fc00000000000 */
[----:B------:R-:W-:-:S00]  /*0220*/  NOP ;  /* 0x0000000000007918 */ /* 0x000fc00000000000 */
[----:B------:R-:W-:-:S00]  /*0230*/  NOP ;  /* 0x0000000000007918 */ /* 0x000fc00000000000 */
[----:B------:R-:W-:-:S00]  /*0240*/  NOP ;  /* 0x0000000000007918 */ /* 0x000fc00000000000 */
[----:B------:R-:W-:-:S00]  /*0250*/  NOP ;  /* 0x0000000000007918 */ /* 0x000fc00000000000 */
[----:B------:R-:W-:-:S00]  /*0260*/  NOP ;  /* 0x0000000000007918 */ /* 0x000fc00000000000 */
[----:B------:R-:W-:-:S00]  /*0270*/  NOP ;  /* 0x0000000000007918 */ /* 0x000fc00000000000 */
.L_x_1:


//--------------------- .nv.shared._Z9stencil1dPiS_ --------------------------
	.section	.nv.shared._Z9stencil1dPiS_,"aw",@nobits
	.sectionflags	@""
	.align	4
.nv.shared._Z9stencil1dPiS_:
	.zero		1552


//--------------------- .nv.shared.reserved.0     --------------------------
	.section	.nv.shared.reserved.0,"aw",@nobits
	.weak		__nv_reservedSMEM_offset_0_alias
	.size		__nv_reservedSMEM_offset_0_alias, 0, 64
	.other		__nv_reservedSMEM_offset_0_alias,@"STO_CUDA_RESERVED_SHARED STV_DEFAULT"
__nv_reservedSMEM_offset_0_alias:
	.zero		0
	.zero		64


//--------------------- .nv.constant0._Z9stencil1dPiS_ --------------------------
	.section	.nv.constant0._Z9stencil1dPiS_,"a",@progbits
	.sectionflags	@""
	.align	4
.nv.constant0._Z9stencil1dPiS_:
	.zero		912


//--------------------- SYMBOLS --------------------------

	.type		.nv.reservedSmem.offset0,@object
	.size		.nv.reservedSmem.offset0,0x4
	.type		.nv.reservedSmem.cap,@object
	.size		.nv.reservedSmem.cap,0x4
